//
// Generated by NVIDIA NVVM Compiler
//
// Compiler Build ID: CL-36424714
// Cuda compilation tools, release 13.0, V13.0.88
// Based on NVVM 20.0.0
//

.version 9.0
.target sm_100
.address_size 64

	// .globl	_Z12helloFromGPUv
.extern .func  (.param .b32 func_retval0) vprintf
(
	.param .b64 vprintf_param_0,
	.param .b64 vprintf_param_1
)
;
.global .align 1 .b8 $str[33] = {72, 101, 108, 108, 111, 32, 87, 111, 114, 108, 100, 32, 102, 114, 111, 109, 32, 71, 80, 85, 32, 116, 104, 114, 101, 97, 100, 32, 37, 100, 33, 10};

.visible .entry _Z12helloFromGPUv()
{
	.local .align 8 .b8 	__local_depot0[8];
	.reg .b64 	%SP;
	.reg .b64 	%SPL;
	.reg .b32 	%r<4>;
	.reg .b64 	%rd<5>;

	mov.u64 	%SPL, __local_depot0;
	cvta.local.u64 	%SP, %SPL;
	add.u64 	%rd1, %SP, 0;
	add.u64 	%rd2, %SPL, 0;
	mov.u32 	%r1, %tid.x;
	st.local.u32 	[%rd2], %r1;
	mov.u64 	%rd3, $str;
	cvta.global.u64 	%rd4, %rd3;
	{ // callseq 0, 0
	.param .b64 param0;
	st.param.b64 	[param0], %rd4;
	.param .b64 param1;
	st.param.b64 	[param1], %rd1;
	.param .b32 retval0;
	call.uni (retval0), 
	vprintf, 
	(
	param0, 
	param1
	);
	ld.param.b32 	%r2, [retval0];
	} // callseq 0
	ret;

}


// ===== COMPILED SASS (sm_100) =====

	.target	sm_100

	.elftype	@"ET_EXEC"


//--------------------- .note.nv.tkinfo           --------------------------
	.section	.note.nv.tkinfo,"",@"SHT_NOTE"
	.sectionflags	@"SHF_NOTE_NV_TKINFO"
	.tkinfo
        /*0018*/ 	.word	0x00000002
        /*0030*/ 	.string	""
        /*0030*/ 	.string	"ptxas"
        /*0030*/ 	.string	"Cuda compilation tools, release 13.0, V13.0.88"
        /*0030*/ 	.string	"Build cuda_13.0.r13.0/compiler.36424714_0"
        /*0030*/ 	.string	"-arch sm_100 -m 64 "



//--------------------- .note.nv.cuinfo           --------------------------
	.section	.note.nv.cuinfo,"",@"SHT_NOTE"
	.sectionflags	@"SHF_NOTE_NV_CUINFO"
        /*0018*/ 	.short	0x0002
        /*001a*/ 	.short	0x0064
        /*001c*/ 	.short	0x0082
	.zero		2


//--------------------- .nv.info                  --------------------------
	.section	.nv.info,"",@"SHT_CUDA_INFO"
	.align	4


	//----- nvinfo : EIATTR_REGCOUNT
	.align		4
        /*0000*/ 	.byte	0x04, 0x2f
        /*0002*/ 	.short	(.L_2 - .L_1)
	.align		4
.L_1:
        /*0004*/ 	.word	index@(_Z12helloFromGPUv)
        /*0008*/ 	.word	0x00000018


	//----- nvinfo : EIATTR_FRAME_SIZE
	.align		4
.L_2:
        /*000c*/ 	.byte	0x04, 0x11
        /*000e*/ 	.short	(.L_4 - .L_3)
	.align		4
.L_3:
        /*0010*/ 	.word	index@(_Z12helloFromGPUv)
        /*0014*/ 	.word	0x00000008


	//----- nvinfo : EIATTR_MIN_STACK_SIZE
	.align		4
.L_4:
        /*0018*/ 	.byte	0x04, 0x12
        /*001a*/ 	.short	(.L_6 - .L_5)
	.align		4
.L_5:
        /*001c*/ 	.word	index@(_Z12helloFromGPUv)
        /*0020*/ 	.word	0x00000008
.L_6:


//--------------------- .nv.compat                --------------------------
	.section	.nv.compat,"",@"SHT_CUDA_COMPAT_INFO"
	.align	4
        /*0000*/ 	.byte	0x02, 0x09, 0x00, 0x00, 0x02, 0x02, 0x01, 0x00, 0x02, 0x05, 0x05, 0x00, 0x03, 0x07, 0x01, 0x01
        /*0010*/ 	.byte	0x02, 0x03, 0x00, 0x00, 0x02, 0x06, 0x01, 0x00, 0x04, 0x0b, 0x08, 0x00, 0x09, 0x00, 0x00, 0x00
        /*0020*/ 	.byte	0x00, 0x00, 0x00, 0x00


//--------------------- .nv.info._Z12helloFromGPUv --------------------------
	.section	.nv.info._Z12helloFromGPUv,"",@"SHT_CUDA_INFO"
	.sectionflags	@""
	.align	4


	//----- nvinfo : EIATTR_CUDA_API_VERSION
	.align		4
        /*0000*/ 	.byte	0x04, 0x37
        /*0002*/ 	.short	(.L_8 - .L_7)
.L_7:
        /*0004*/ 	.word	0x00000082


	//----- nvinfo : EIATTR_SPARSE_MMA_MASK
	.align		4
.L_8:
        /*0008*/ 	.byte	0x03, 0x50
        /*000a*/ 	.short	0x0000


	//----- nvinfo : EIATTR_MAXREG_COUNT
	.align		4
        /*000c*/ 	.byte	0x03, 0x1b
        /*000e*/ 	.short	0x00ff


	//----- nvinfo : EIATTR_EXTERNS
	.align		4
        /*0010*/ 	.byte	0x04, 0x0f
        /*0012*/ 	.short	(.L_10 - .L_9)


	//   ....[0]....
	.align		4
.L_9:
        /*0014*/ 	.word	index@(vprintf)


	//----- nvinfo : EIATTR_MERCURY_ISA_VERSION
	.align		4
.L_10:
        /*0018*/ 	.byte	0x03, 0x5f
        /*001a*/ 	.short	0x0101


	//----- nvinfo : EIATTR_VRC_CTA_INIT_COUNT
	.align		4
        /*001c*/ 	.byte	0x02, 0x4a
	.zero		1
	.zero		1


	//----- nvinfo : EIATTR_SYSCALL_OFFSETS
	.align		4
        /*0020*/ 	.byte	0x04, 0x46
        /*0022*/ 	.short	(.L_12 - .L_11)


	//   ....[0]....
.L_11:
        /*0024*/ 	.word	0x000000e0


	//----- nvinfo : EIATTR_EXIT_INSTR_OFFSETS
	.align		4
.L_12:
        /*0028*/ 	.byte	0x04, 0x1c
        /*002a*/ 	.short	(.L_14 - .L_13)


	//   ....[0]....
.L_13:
        /*002c*/ 	.word	0x000000f0


	//----- nvinfo : EIATTR_SW_WAR
	.align		4
.L_14:
        /*0030*/ 	.byte	0x04, 0x36
        /*0032*/ 	.short	(.L_16 - .L_15)
.L_15:
        /*0034*/ 	.word	0x00000008
.L_16:


//--------------------- .nv.callgraph             --------------------------
	.section	.nv.callgraph,"",@"SHT_CUDA_CALLGRAPH"
	.align	4
	.sectionentsize	8
	.align		4
        /*0000*/ 	.word	0x00000000
	.align		4
        /*0004*/ 	.word	0xffffffff
	.align		4
        /*0008*/ 	.word	index@(_Z12helloFromGPUv)
	.align		4
        /*000c*/ 	.word	index@(vprintf)
	.align		4
        /*0010*/ 	.word	0x00000000
	.align		4
        /*0014*/ 	.word	0xfffffffe
	.align		4
        /*0018*/ 	.word	0x00000000
	.align		4
        /*001c*/ 	.word	0xfffffffd
	.align		4
        /*0020*/ 	.word	0x00000000
	.align		4
        /*0024*/ 	.word	0xfffffffc


//--------------------- .nv.constant4             --------------------------
	.section	.nv.constant4,"a",@progbits
	.align	8
	.align		8
.nv.constant4:
        /*0000*/ 	.dword	vprintf
	.align		8
        /*0008*/ 	.dword	$str


//--------------------- .text._Z12helloFromGPUv   --------------------------
	.section	.text._Z12helloFromGPUv,"ax",@progbits
	.align	128
        .global         _Z12helloFromGPUv
        .type           _Z12helloFromGPUv,@function
        .size           _Z12helloFromGPUv,(.L_x_2 - _Z12helloFromGPUv)
        .other          _Z12helloFromGPUv,@"STO_CUDA_ENTRY STV_DEFAULT"
_Z12helloFromGPUv:
.text._Z12helloFromGPUv:
[----:B------:R-:W0:Y:S01]  /*0000*/  LDC R1, c[0x0][0x37c] ;  /* 0x0000df00ff017b82 */ /* 0x000e220000000800 */
[----:B------:R-:W1:Y:S01]  /*0010*/  S2R R8, SR_TID.X ;  /* 0x0000000000087919 */ /* 0x000e620000002100 */
[----:B0-----:R-:W-:Y:S01]  /*0020*/  VIADD R1, R1, 0xfffffff8 ;  /* 0xfffffff801017836 */ /* 0x001fe20000000000 */
[----:B------:R-:W-:Y:S01]  /*0030*/  MOV R0, 0x0 ;  /* 0x0000000000007802 */ /* 0x000fe20000000f00 */
[----:B------:R-:W0:Y:S04]  /*0040*/  LDCU UR4, c[0x0][0x2f8] ;  /* 0x00005f00ff0477ac */ /* 0x000e280008000800 */
[----:B------:R2:W3:Y:S01]  /*0050*/  LDC.64 R2, c[0x4][R0] ;  /* 0x0100000000027b82 */ /* 0x0004e20000000a00 */
[----:B------:R-:W4:Y:S01]  /*0060*/  LDCU.64 UR6, c[0x4][0x8] ;  /* 0x01000100ff0677ac */ /* 0x000f220008000a00 */
[----:B------:R-:W5:Y:S01]  /*0070*/  LDCU UR5, c[0x0][0x2fc] ;  /* 0x00005f80ff0577ac */ /* 0x000f620008000800 */
[----:B0-----:R-:W-:Y:S01]  /*0080*/  IADD3 R6, P0, PT, R1, UR4, RZ ;  /* 0x0000000401067c10 */ /* 0x001fe2000ff1e0ff */
[----:B----4-:R-:W-:Y:S01]  /*0090*/  IMAD.U32 R4, RZ, RZ, UR6 ;  /* 0x00000006ff047e24 */ /* 0x010fe2000f8e00ff */
[----:B------:R-:W-:-:S03]  /*00a0*/  MOV R5, UR7 ;  /* 0x0000000700057c02 */ /* 0x000fc60008000f00 */
[----:B-----5:R-:W-:Y:S01]  /*00b0*/  IMAD.X R7, RZ, RZ, UR5, P0 ;  /* 0x00000005ff077e24 */ /* 0x020fe200080e06ff */
[----:B-1----:R2:W-:Y:S07]  /*00c0*/  STL [R1], R8 ;  /* 0x0000000801007387 */ /* 0x0025ee0000100800 */
[----:B------:R-:W-:-:S07]  /*00d0*/  LEPC R20, `(.L_x_0) ;  /* 0x000000001014794e */ /* 0x000fce0000000000 */
[----:B--23--:R-:W-:Y:S05]  /*00e0*/  CALL.ABS.NOINC R2 ;  /* 0x0000000002007343 */ /* 0x00cfea0003c00000 */
.L_x_0:
[----:B------:R-:W-:Y:S05]  /*00f0*/  EXIT ;  /* 0x000000000000794d */ /* 0x000fea0003800000 */
.L_x_1:
[----:B------:R-:W-:-:S00]  /*0100*/  BRA `(.L_x_1) ;  /* 0xfffffffc00fc7947 */ /* 0x000fc0000383ffff */
[----:B------:R-:W-:-:S00]  /*0110*/  NOP ;  /* 0x0000000000007918 */ /* 0x000fc00000000000 */
        /* <DEDUP_REMOVED lines=14> */
.L_x_2:


//--------------------- .nv.global.init           --------------------------
	.section	.nv.global.init,"aw",@progbits
.nv.global.init:
	.type		$str,@object
	.size		$str,(.L_0 - $str)
$str:
        /*0000*/ 	.byte	0x48, 0x65, 0x6c, 0x6c, 0x6f, 0x20, 0x57, 0x6f, 0x72, 0x6c, 0x64, 0x20, 0x66, 0x72, 0x6f, 0x6d
        /*0010*/ 	.byte	0x20, 0x47, 0x50, 0x55, 0x20, 0x74, 0x68, 0x72, 0x65, 0x61, 0x64, 0x20, 0x25, 0x64, 0x21, 0x0a
        /*0020*/ 	.byte	0x00
.L_0:


//--------------------- .nv.shared.reserved.0     --------------------------
	.section	.nv.shared.reserved.0,"aw",@nobits
	.weak		__nv_reservedSMEM_offset_0_alias
	.size		__nv_reservedSMEM_offset_0_alias, 0, 64
	.other		__nv_reservedSMEM_offset_0_alias,@"STO_CUDA_RESERVED_SHARED STV_DEFAULT"
__nv_reservedSMEM_offset_0_alias:
	.zero		0
	.zero		64


//--------------------- .nv.constant0._Z12helloFromGPUv --------------------------
	.section	.nv.constant0._Z12helloFromGPUv,"a",@progbits
	.sectionflags	@""
	.align	4
.nv.constant0._Z12helloFromGPUv:
	.zero		896


//--------------------- SYMBOLS --------------------------

	.type		.nv.reservedSmem.offset0,@object
	.size		.nv.reservedSmem.offset0,0x4
	.type		vprintf,@function
